//
// Generated by NVIDIA NVVM Compiler
//
// Compiler Build ID: CL-36424714
// Cuda compilation tools, release 13.0, V13.0.88
// Based on NVVM 20.0.0
//

.version 9.0
.target sm_100
.address_size 64

	// .globl	_Z26colortoGrayscaleConvertionPhS_ii

.visible .entry _Z26colortoGrayscaleConvertionPhS_ii(
	.param .u64 .ptr .align 1 _Z26colortoGrayscaleConvertionPhS_ii_param_0,
	.param .u64 .ptr .align 1 _Z26colortoGrayscaleConvertionPhS_ii_param_1,
	.param .u32 _Z26colortoGrayscaleConvertionPhS_ii_param_2,
	.param .u32 _Z26colortoGrayscaleConvertionPhS_ii_param_3
)
{
	.reg .pred 	%p<4>;
	.reg .b16 	%rs<4>;
	.reg .b32 	%r<16>;
	.reg .b32 	%f<7>;
	.reg .b64 	%rd<9>;

	ld.param.u64 	%rd1, [_Z26colortoGrayscaleConvertionPhS_ii_param_0];
	ld.param.u64 	%rd2, [_Z26colortoGrayscaleConvertionPhS_ii_param_1];
	ld.param.u32 	%r3, [_Z26colortoGrayscaleConvertionPhS_ii_param_2];
	ld.param.u32 	%r4, [_Z26colortoGrayscaleConvertionPhS_ii_param_3];
	mov.u32 	%r6, %ctaid.x;
	mov.u32 	%r7, %ntid.x;
	mov.u32 	%r8, %tid.x;
	mad.lo.s32 	%r1, %r6, %r7, %r8;
	mov.u32 	%r9, %ctaid.y;
	mov.u32 	%r10, %ntid.y;
	mov.u32 	%r11, %tid.y;
	mad.lo.s32 	%r12, %r9, %r10, %r11;
	setp.ge.s32 	%p1, %r1, %r3;
	setp.ge.s32 	%p2, %r12, %r4;
	or.pred  	%p3, %p1, %p2;
	@%p3 bra 	$L__BB0_2;
	cvta.to.global.u64 	%rd3, %rd2;
	cvta.to.global.u64 	%rd4, %rd1;
	mad.lo.s32 	%r13, %r3, %r12, %r1;
	mul.lo.s32 	%r14, %r13, 3;
	cvt.s64.s32 	%rd5, %r14;
	add.s64 	%rd6, %rd3, %rd5;
	ld.global.u8 	%rs1, [%rd6];
	ld.global.u8 	%rs2, [%rd6+1];
	ld.global.u8 	%rs3, [%rd6+2];
	cvt.rn.f32.u16 	%f1, %rs1;
	cvt.rn.f32.u16 	%f2, %rs2;
	mul.f32 	%f3, %f2, 0f3F35C28F;
	fma.rn.f32 	%f4, %f1, 0f3E570A3D, %f3;
	cvt.rn.f32.u16 	%f5, %rs3;
	fma.rn.f32 	%f6, %f5, 0f3D8F5C29, %f4;
	cvt.rzi.u32.f32 	%r15, %f6;
	cvt.s64.s32 	%rd7, %r13;
	add.s64 	%rd8, %rd4, %rd7;
	st.global.u8 	[%rd8], %r15;
$L__BB0_2:
	ret;

}


// ===== COMPILED SASS (sm_100) =====

	.target	sm_100

	.elftype	@"ET_EXEC"


//--------------------- .note.nv.tkinfo           --------------------------
	.section	.note.nv.tkinfo,"",@"SHT_NOTE"
	.sectionflags	@"SHF_NOTE_NV_TKINFO"
	.tkinfo
        /*0018*/ 	.word	0x00000002
        /*0030*/ 	.string	""
        /*0030*/ 	.string	"ptxas"
        /*0030*/ 	.string	"Cuda compilation tools, release 13.0, V13.0.88"
        /*0030*/ 	.string	"Build cuda_13.0.r13.0/compiler.36424714_0"
        /*0030*/ 	.string	"-arch sm_100 -m 64 "



//--------------------- .note.nv.cuinfo           --------------------------
	.section	.note.nv.cuinfo,"",@"SHT_NOTE"
	.sectionflags	@"SHF_NOTE_NV_CUINFO"
        /*0018*/ 	.short	0x0002
        /*001a*/ 	.short	0x0064
        /*001c*/ 	.short	0x0082
	.zero		2


//--------------------- .nv.info                  --------------------------
	.section	.nv.info,"",@"SHT_CUDA_INFO"
	.align	4


	//----- nvinfo : EIATTR_REGCOUNT
	.align		4
        /*0000*/ 	.byte	0x04, 0x2f
        /*0002*/ 	.short	(.L_1 - .L_0)
	.align		4
.L_0:
        /*0004*/ 	.word	index@(_Z26colortoGrayscaleConvertionPhS_ii)
        /*0008*/ 	.word	0x0000000a


	//----- nvinfo : EIATTR_FRAME_SIZE
	.align		4
.L_1:
        /*000c*/ 	.byte	0x04, 0x11
        /*000e*/ 	.short	(.L_3 - .L_2)
	.align		4
.L_2:
        /*0010*/ 	.word	index@(_Z26colortoGrayscaleConvertionPhS_ii)
        /*0014*/ 	.word	0x00000000


	//----- nvinfo : EIATTR_MIN_STACK_SIZE
	.align		4
.L_3:
        /*0018*/ 	.byte	0x04, 0x12
        /*001a*/ 	.short	(.L_5 - .L_4)
	.align		4
.L_4:
        /*001c*/ 	.word	index@(_Z26colortoGrayscaleConvertionPhS_ii)
        /*0020*/ 	.word	0x00000000
.L_5:


//--------------------- .nv.compat                --------------------------
	.section	.nv.compat,"",@"SHT_CUDA_COMPAT_INFO"
	.align	4
        /*0000*/ 	.byte	0x02, 0x09, 0x00, 0x00, 0x02, 0x02, 0x01, 0x00, 0x02, 0x05, 0x05, 0x00, 0x03, 0x07, 0x01, 0x01
        /*0010*/ 	.byte	0x02, 0x03, 0x00, 0x00, 0x02, 0x06, 0x01, 0x00, 0x04, 0x0b, 0x08, 0x00, 0x09, 0x00, 0x00, 0x00
        /*0020*/ 	.byte	0x00, 0x00, 0x00, 0x00


//--------------------- .nv.info._Z26colortoGrayscaleConvertionPhS_ii --------------------------
	.section	.nv.info._Z26colortoGrayscaleConvertionPhS_ii,"",@"SHT_CUDA_INFO"
	.sectionflags	@""
	.align	4


	//----- nvinfo : EIATTR_CUDA_API_VERSION
	.align		4
        /*0000*/ 	.byte	0x04, 0x37
        /*0002*/ 	.short	(.L_7 - .L_6)
.L_6:
        /*0004*/ 	.word	0x00000082


	//----- nvinfo : EIATTR_KPARAM_INFO
	.align		4
.L_7:
        /*0008*/ 	.byte	0x04, 0x17
        /*000a*/ 	.short	(.L_9 - .L_8)
.L_8:
        /*000c*/ 	.word	0x00000000
        /*0010*/ 	.short	0x0003
        /*0012*/ 	.short	0x0014
        /*0014*/ 	.byte	0x00, 0xf0, 0x11, 0x00


	//----- nvinfo : EIATTR_KPARAM_INFO
	.align		4
.L_9:
        /*0018*/ 	.byte	0x04, 0x17
        /*001a*/ 	.short	(.L_11 - .L_10)
.L_10:
        /*001c*/ 	.word	0x00000000
        /*0020*/ 	.short	0x0002
        /*0022*/ 	.short	0x0010
        /*0024*/ 	.byte	0x00, 0xf0, 0x11, 0x00


	//----- nvinfo : EIATTR_KPARAM_INFO
	.align		4
.L_11:
        /*0028*/ 	.byte	0x04, 0x17
        /*002a*/ 	.short	(.L_13 - .L_12)
.L_12:
        /*002c*/ 	.word	0x00000000
        /*0030*/ 	.short	0x0001
        /*0032*/ 	.short	0x0008
        /*0034*/ 	.byte	0x00, 0xf5, 0x21, 0x00


	//----- nvinfo : EIATTR_KPARAM_INFO
	.align		4
.L_13:
        /*0038*/ 	.byte	0x04, 0x17
        /*003a*/ 	.short	(.L_15 - .L_14)
.L_14:
        /*003c*/ 	.word	0x00000000
        /*0040*/ 	.short	0x0000
        /*0042*/ 	.short	0x0000
        /*0044*/ 	.byte	0x00, 0xf5, 0x21, 0x00


	//----- nvinfo : EIATTR_SPARSE_MMA_MASK
	.align		4
.L_15:
        /*0048*/ 	.byte	0x03, 0x50
        /*004a*/ 	.short	0x0000


	//----- nvinfo : EIATTR_MAXREG_COUNT
	.align		4
        /*004c*/ 	.byte	0x03, 0x1b
        /*004e*/ 	.short	0x00ff


	//----- nvinfo : EIATTR_MERCURY_ISA_VERSION
	.align		4
        /*0050*/ 	.byte	0x03, 0x5f
        /*0052*/ 	.short	0x0101


	//----- nvinfo : EIATTR_VRC_CTA_INIT_COUNT
	.align		4
        /*0054*/ 	.byte	0x02, 0x4a
	.zero		1
	.zero		1


	//----- nvinfo : EIATTR_EXIT_INSTR_OFFSETS
	.align		4
        /*0058*/ 	.byte	0x04, 0x1c
        /*005a*/ 	.short	(.L_17 - .L_16)


	//   ....[0]....
.L_16:
        /*005c*/ 	.word	0x000000c0


	//   ....[1]....
        /*0060*/ 	.word	0x00000200


	//----- nvinfo : EIATTR_CBANK_PARAM_SIZE
	.align		4
.L_17:
        /*0064*/ 	.byte	0x03, 0x19
        /*0066*/ 	.short	0x0018


	//----- nvinfo : EIATTR_PARAM_CBANK
	.align		4
        /*0068*/ 	.byte	0x04, 0x0a
        /*006a*/ 	.short	(.L_19 - .L_18)
	.align		4
.L_18:
        /*006c*/ 	.word	index@(.nv.constant0._Z26colortoGrayscaleConvertionPhS_ii)
        /*0070*/ 	.short	0x0380
        /*0072*/ 	.short	0x0018


	//----- nvinfo : EIATTR_SW_WAR
	.align		4
.L_19:
        /*0074*/ 	.byte	0x04, 0x36
        /*0076*/ 	.short	(.L_21 - .L_20)
.L_20:
        /*0078*/ 	.word	0x00000008
.L_21:


//--------------------- .nv.callgraph             --------------------------
	.section	.nv.callgraph,"",@"SHT_CUDA_CALLGRAPH"
	.align	4
	.sectionentsize	8
	.align		4
        /*0000*/ 	.word	0x00000000
	.align		4
        /*0004*/ 	.word	0xffffffff
	.align		4
        /*0008*/ 	.word	0x00000000
	.align		4
        /*000c*/ 	.word	0xfffffffe
	.align		4
        /*0010*/ 	.word	0x00000000
	.align		4
        /*0014*/ 	.word	0xfffffffd
	.align		4
        /*0018*/ 	.word	0x00000000
	.align		4
        /*001c*/ 	.word	0xfffffffc


//--------------------- .text._Z26colortoGrayscaleConvertionPhS_ii --------------------------
	.section	.text._Z26colortoGrayscaleConvertionPhS_ii,"ax",@progbits
	.align	128
        .global         _Z26colortoGrayscaleConvertionPhS_ii
        .type           _Z26colortoGrayscaleConvertionPhS_ii,@function
        .size           _Z26colortoGrayscaleConvertionPhS_ii,(.L_x_1 - _Z26colortoGrayscaleConvertionPhS_ii)
        .other          _Z26colortoGrayscaleConvertionPhS_ii,@"STO_CUDA_ENTRY STV_DEFAULT"
_Z26colortoGrayscaleConvertionPhS_ii:
.text._Z26colortoGrayscaleConvertionPhS_ii:
[----:B------:R-:W-:Y:S01]  /*0000*/  LDC R1, c[0x0][0x37c] ;  /* 0x0000df00ff017b82 */ /* 0x000fe20000000800 */
[----:B------:R-:W0:Y:S07]  /*0010*/  S2R R2, SR_TID.Y ;  /* 0x0000000000027919 */ /* 0x000e2e0000002200 */
[----:B------:R-:W1:Y:S01]  /*0020*/  LDC R0, c[0x0][0x360] ;  /* 0x0000d800ff007b82 */ /* 0x000e620000000800 */
[----:B------:R-:W2:Y:S01]  /*0030*/  LDCU.64 UR6, c[0x0][0x390] ;  /* 0x00007200ff0677ac */ /* 0x000ea20008000a00 */
[----:B------:R-:W1:Y:S06]  /*0040*/  S2R R5, SR_TID.X ;  /* 0x0000000000057919 */ /* 0x000e6c0000002100 */
[----:B------:R-:W0:Y:S08]  /*0050*/  S2UR UR5, SR_CTAID.Y ;  /* 0x00000000000579c3 */ /* 0x000e300000002600 */
[----:B------:R-:W0:Y:S08]  /*0060*/  LDC R3, c[0x0][0x364] ;  /* 0x0000d900ff037b82 */ /* 0x000e300000000800 */
[----:B------:R-:W1:Y:S01]  /*0070*/  S2UR UR4, SR_CTAID.X ;  /* 0x00000000000479c3 */ /* 0x000e620000002500 */
[----:B0-----:R-:W-:-:S05]  /*0080*/  IMAD R3, R3, UR5, R2 ;  /* 0x0000000503037c24 */ /* 0x001fca000f8e0202 */
[----:B--2---:R-:W-:Y:S01]  /*0090*/  ISETP.GE.AND P0, PT, R3, UR7, PT ;  /* 0x0000000703007c0c */ /* 0x004fe2000bf06270 */
[----:B-1----:R-:W-:-:S05]  /*00a0*/  IMAD R0, R0, UR4, R5 ;  /* 0x0000000400007c24 */ /* 0x002fca000f8e0205 */
[----:B------:R-:W-:-:S13]  /*00b0*/  ISETP.GE.OR P0, PT, R0, UR6, P0 ;  /* 0x0000000600007c0c */ /* 0x000fda0008706670 */
[----:B------:R-:W-:Y:S05]  /*00c0*/  @P0 EXIT ;  /* 0x000000000000094d */ /* 0x000fea0003800000 */
[----:B------:R-:W0:Y:S01]  /*00d0*/  LDCU.128 UR8, c[0x0][0x380] ;  /* 0x00007000ff0877ac */ /* 0x000e220008000c00 */
[----:B------:R-:W-:Y:S01]  /*00e0*/  IMAD R0, R3, UR6, R0 ;  /* 0x0000000603007c24 */ /* 0x000fe2000f8e0200 */
[----:B------:R-:W1:Y:S03]  /*00f0*/  LDCU.64 UR4, c[0x0][0x358] ;  /* 0x00006b00ff0477ac */ /* 0x000e660008000a00 */
[----:B------:R-:W-:-:S05]  /*0100*/  IMAD R3, R0, 0x3, RZ ;  /* 0x0000000300037824 */ /* 0x000fca00078e02ff */
[----:B0-----:R-:W-:-:S04]  /*0110*/  IADD3 R2, P0, PT, R3, UR10, RZ ;  /* 0x0000000a03027c10 */ /* 0x001fc8000ff1e0ff */
[----:B------:R-:W-:-:S05]  /*0120*/  LEA.HI.X.SX32 R3, R3, UR11, 0x1, P0 ;  /* 0x0000000b03037c11 */ /* 0x000fca00080f0eff */
[----:B-1----:R-:W2:Y:S04]  /*0130*/  LDG.E.U8 R5, desc[UR4][R2.64+0x1] ;  /* 0x0000010402057981 */ /* 0x002ea8000c1e1100 */
[----:B------:R-:W3:Y:S04]  /*0140*/  LDG.E.U8 R4, desc[UR4][R2.64] ;  /* 0x0000000402047981 */ /* 0x000ee8000c1e1100 */
[----:B------:R-:W4:Y:S01]  /*0150*/  LDG.E.U8 R6, desc[UR4][R2.64+0x2] ;  /* 0x0000020402067981 */ /* 0x000f22000c1e1100 */
[----:B--2---:R-:W-:Y:S02]  /*0160*/  I2FP.F32.U32 R5, R5 ;  /* 0x0000000500057245 */ /* 0x004fe40000201000 */
[----:B---3--:R-:W-:-:S03]  /*0170*/  I2FP.F32.U32 R4, R4 ;  /* 0x0000000400047245 */ /* 0x008fc60000201000 */
[----:B------:R-:W-:Y:S01]  /*0180*/  FMUL R5, R5, 0.70999997854232788086 ;  /* 0x3f35c28f05057820 */ /* 0x000fe20000400000 */
[----:B----4-:R-:W-:-:S03]  /*0190*/  I2FP.F32.U32 R7, R6 ;  /* 0x0000000600077245 */ /* 0x010fc60000201000 */
[----:B------:R-:W-:-:S04]  /*01a0*/  FFMA R4, R4, 0.20999999344348907471, R5 ;  /* 0x3e570a3d04047823 */ /* 0x000fc80000000005 */
[----:B------:R-:W-:Y:S01]  /*01b0*/  FFMA R7, R7, 0.070000000298023223877, R4 ;  /* 0x3d8f5c2907077823 */ /* 0x000fe20000000004 */
[----:B------:R-:W-:-:S04]  /*01c0*/  IADD3 R4, P0, PT, R0, UR8, RZ ;  /* 0x0000000800047c10 */ /* 0x000fc8000ff1e0ff */
[----:B------:R-:W-:Y:S01]  /*01d0*/  LEA.HI.X.SX32 R5, R0, UR9, 0x1, P0 ;  /* 0x0000000900057c11 */ /* 0x000fe200080f0eff */
[----:B------:R-:W0:Y:S04]  /*01e0*/  F2I.U32.TRUNC.NTZ R7, R7 ;  /* 0x0000000700077305 */ /* 0x000e28000020f000 */
[----:B0-----:R-:W-:Y:S01]  /*01f0*/  STG.E.U8 desc[UR4][R4.64], R7 ;  /* 0x0000000704007986 */ /* 0x001fe2000c101104 */
[----:B------:R-:W-:Y:S05]  /*0200*/  EXIT ;  /* 0x000000000000794d */ /* 0x000fea0003800000 */
.L_x_0:
[----:B------:R-:W-:-:S00]  /*0210*/  BRA `(.L_x_0) ;  /* 0xfffffffc00fc7947 */ /* 0x000fc0000383ffff */
[----:B------:R-:W-:-:S00]  /*0220*/  NOP ;  /* 0x0000000000007918 */ /* 0x000fc00000000000 */
        /* <DEDUP_REMOVED lines=13> */
.L_x_1:


//--------------------- .nv.shared.reserved.0     --------------------------
	.section	.nv.shared.reserved.0,"aw",@nobits
	.weak		__nv_reservedSMEM_offset_0_alias
	.size		__nv_reservedSMEM_offset_0_alias, 0, 64
	.other		__nv_reservedSMEM_offset_0_alias,@"STO_CUDA_RESERVED_SHARED STV_DEFAULT"
__nv_reservedSMEM_offset_0_alias:
	.zero		0
	.zero		64


//--------------------- .nv.constant0._Z26colortoGrayscaleConvertionPhS_ii --------------------------
	.section	.nv.constant0._Z26colortoGrayscaleConvertionPhS_ii,"a",@progbits
	.sectionflags	@""
	.align	4
.nv.constant0._Z26colortoGrayscaleConvertionPhS_ii:
	.zero		920


//--------------------- SYMBOLS --------------------------

	.type		.nv.reservedSmem.offset0,@object
	.size		.nv.reservedSmem.offset0,0x4
